//
// Generated by NVIDIA NVVM Compiler
//
// Compiler Build ID: CL-36424714
// Cuda compilation tools, release 13.0, V13.0.88
// Based on NVVM 20.0.0
//

.version 9.0
.target sm_100
.address_size 64

	// .globl	_Z5saxpyjdPdS_

.visible .entry _Z5saxpyjdPdS_(
	.param .u32 _Z5saxpyjdPdS__param_0,
	.param .f64 _Z5saxpyjdPdS__param_1,
	.param .u64 .ptr .align 1 _Z5saxpyjdPdS__param_2,
	.param .u64 .ptr .align 1 _Z5saxpyjdPdS__param_3
)
{
	.reg .pred 	%p<2>;
	.reg .b32 	%r<6>;
	.reg .b64 	%rd<8>;
	.reg .b64 	%fd<5>;

	ld.param.u32 	%r2, [_Z5saxpyjdPdS__param_0];
	ld.param.f64 	%fd1, [_Z5saxpyjdPdS__param_1];
	ld.param.u64 	%rd1, [_Z5saxpyjdPdS__param_2];
	ld.param.u64 	%rd2, [_Z5saxpyjdPdS__param_3];
	mov.u32 	%r3, %ctaid.x;
	mov.u32 	%r4, %ntid.x;
	mov.u32 	%r5, %tid.x;
	mad.lo.s32 	%r1, %r3, %r4, %r5;
	setp.ge.u32 	%p1, %r1, %r2;
	@%p1 bra 	$L__BB0_2;
	cvta.to.global.u64 	%rd3, %rd1;
	cvta.to.global.u64 	%rd4, %rd2;
	mul.wide.u32 	%rd5, %r1, 8;
	add.s64 	%rd6, %rd3, %rd5;
	ld.global.f64 	%fd2, [%rd6];
	add.s64 	%rd7, %rd4, %rd5;
	ld.global.f64 	%fd3, [%rd7];
	fma.rn.f64 	%fd4, %fd1, %fd2, %fd3;
	st.global.f64 	[%rd7], %fd4;
$L__BB0_2:
	ret;

}


// ===== COMPILED SASS (sm_100) =====

	.target	sm_100

	.elftype	@"ET_EXEC"


//--------------------- .note.nv.tkinfo           --------------------------
	.section	.note.nv.tkinfo,"",@"SHT_NOTE"
	.sectionflags	@"SHF_NOTE_NV_TKINFO"
	.tkinfo
        /*0018*/ 	.word	0x00000002
        /*0030*/ 	.string	""
        /*0030*/ 	.string	"ptxas"
        /*0030*/ 	.string	"Cuda compilation tools, release 13.0, V13.0.88"
        /*0030*/ 	.string	"Build cuda_13.0.r13.0/compiler.36424714_0"
        /*0030*/ 	.string	"-arch sm_100 -m 64 "



//--------------------- .note.nv.cuinfo           --------------------------
	.section	.note.nv.cuinfo,"",@"SHT_NOTE"
	.sectionflags	@"SHF_NOTE_NV_CUINFO"
        /*0018*/ 	.short	0x0002
        /*001a*/ 	.short	0x0064
        /*001c*/ 	.short	0x0082
	.zero		2


//--------------------- .nv.info                  --------------------------
	.section	.nv.info,"",@"SHT_CUDA_INFO"
	.align	4


	//----- nvinfo : EIATTR_REGCOUNT
	.align		4
        /*0000*/ 	.byte	0x04, 0x2f
        /*0002*/ 	.short	(.L_1 - .L_0)
	.align		4
.L_0:
        /*0004*/ 	.word	index@(_Z5saxpyjdPdS_)
        /*0008*/ 	.word	0x0000000a


	//----- nvinfo : EIATTR_FRAME_SIZE
	.align		4
.L_1:
        /*000c*/ 	.byte	0x04, 0x11
        /*000e*/ 	.short	(.L_3 - .L_2)
	.align		4
.L_2:
        /*0010*/ 	.word	index@(_Z5saxpyjdPdS_)
        /*0014*/ 	.word	0x00000000


	//----- nvinfo : EIATTR_MIN_STACK_SIZE
	.align		4
.L_3:
        /*0018*/ 	.byte	0x04, 0x12
        /*001a*/ 	.short	(.L_5 - .L_4)
	.align		4
.L_4:
        /*001c*/ 	.word	index@(_Z5saxpyjdPdS_)
        /*0020*/ 	.word	0x00000000
.L_5:


//--------------------- .nv.compat                --------------------------
	.section	.nv.compat,"",@"SHT_CUDA_COMPAT_INFO"
	.align	4
        /*0000*/ 	.byte	0x02, 0x09, 0x00, 0x00, 0x02, 0x02, 0x01, 0x00, 0x02, 0x05, 0x05, 0x00, 0x03, 0x07, 0x01, 0x01
        /*0010*/ 	.byte	0x02, 0x03, 0x00, 0x00, 0x02, 0x06, 0x01, 0x00, 0x04, 0x0b, 0x08, 0x00, 0x01, 0x00, 0x00, 0x00
        /*0020*/ 	.byte	0x00, 0x00, 0x00, 0x00


//--------------------- .nv.info._Z5saxpyjdPdS_   --------------------------
	.section	.nv.info._Z5saxpyjdPdS_,"",@"SHT_CUDA_INFO"
	.sectionflags	@""
	.align	4


	//----- nvinfo : EIATTR_CUDA_API_VERSION
	.align		4
        /*0000*/ 	.byte	0x04, 0x37
        /*0002*/ 	.short	(.L_7 - .L_6)
.L_6:
        /*0004*/ 	.word	0x00000082


	//----- nvinfo : EIATTR_KPARAM_INFO
	.align		4
.L_7:
        /*0008*/ 	.byte	0x04, 0x17
        /*000a*/ 	.short	(.L_9 - .L_8)
.L_8:
        /*000c*/ 	.word	0x00000000
        /*0010*/ 	.short	0x0003
        /*0012*/ 	.short	0x0018
        /*0014*/ 	.byte	0x00, 0xf5, 0x21, 0x00


	//----- nvinfo : EIATTR_KPARAM_INFO
	.align		4
.L_9:
        /*0018*/ 	.byte	0x04, 0x17
        /*001a*/ 	.short	(.L_11 - .L_10)
.L_10:
        /*001c*/ 	.word	0x00000000
        /*0020*/ 	.short	0x0002
        /*0022*/ 	.short	0x0010
        /*0024*/ 	.byte	0x00, 0xf5, 0x21, 0x00


	//----- nvinfo : EIATTR_KPARAM_INFO
	.align		4
.L_11:
        /*0028*/ 	.byte	0x04, 0x17
        /*002a*/ 	.short	(.L_13 - .L_12)
.L_12:
        /*002c*/ 	.word	0x00000000
        /*0030*/ 	.short	0x0001
        /*0032*/ 	.short	0x0008
        /*0034*/ 	.byte	0x00, 0xf0, 0x21, 0x00


	//----- nvinfo : EIATTR_KPARAM_INFO
	.align		4
.L_13:
        /*0038*/ 	.byte	0x04, 0x17
        /*003a*/ 	.short	(.L_15 - .L_14)
.L_14:
        /*003c*/ 	.word	0x00000000
        /*0040*/ 	.short	0x0000
        /*0042*/ 	.short	0x0000
        /*0044*/ 	.byte	0x00, 0xf0, 0x11, 0x00


	//----- nvinfo : EIATTR_SPARSE_MMA_MASK
	.align		4
.L_15:
        /*0048*/ 	.byte	0x03, 0x50
        /*004a*/ 	.short	0x0000


	//----- nvinfo : EIATTR_MAXREG_COUNT
	.align		4
        /*004c*/ 	.byte	0x03, 0x1b
        /*004e*/ 	.short	0x00ff


	//----- nvinfo : EIATTR_MERCURY_ISA_VERSION
	.align		4
        /*0050*/ 	.byte	0x03, 0x5f
        /*0052*/ 	.short	0x0101


	//----- nvinfo : EIATTR_VRC_CTA_INIT_COUNT
	.align		4
        /*0054*/ 	.byte	0x02, 0x4a
	.zero		1
	.zero		1


	//----- nvinfo : EIATTR_EXIT_INSTR_OFFSETS
	.align		4
        /*0058*/ 	.byte	0x04, 0x1c
        /*005a*/ 	.short	(.L_17 - .L_16)


	//   ....[0]....
.L_16:
        /*005c*/ 	.word	0x00000070


	//   ....[1]....
        /*0060*/ 	.word	0x00000120


	//----- nvinfo : EIATTR_CBANK_PARAM_SIZE
	.align		4
.L_17:
        /*0064*/ 	.byte	0x03, 0x19
        /*0066*/ 	.short	0x0020


	//----- nvinfo : EIATTR_PARAM_CBANK
	.align		4
        /*0068*/ 	.byte	0x04, 0x0a
        /*006a*/ 	.short	(.L_19 - .L_18)
	.align		4
.L_18:
        /*006c*/ 	.word	index@(.nv.constant0._Z5saxpyjdPdS_)
        /*0070*/ 	.short	0x0380
        /*0072*/ 	.short	0x0020


	//----- nvinfo : EIATTR_SW_WAR
	.align		4
.L_19:
        /*0074*/ 	.byte	0x04, 0x36
        /*0076*/ 	.short	(.L_21 - .L_20)
.L_20:
        /*0078*/ 	.word	0x00000008
.L_21:


//--------------------- .nv.callgraph             --------------------------
	.section	.nv.callgraph,"",@"SHT_CUDA_CALLGRAPH"
	.align	4
	.sectionentsize	8
	.align		4
        /*0000*/ 	.word	0x00000000
	.align		4
        /*0004*/ 	.word	0xffffffff
	.align		4
        /*0008*/ 	.word	0x00000000
	.align		4
        /*000c*/ 	.word	0xfffffffe
	.align		4
        /*0010*/ 	.word	0x00000000
	.align		4
        /*0014*/ 	.word	0xfffffffd
	.align		4
        /*0018*/ 	.word	0x00000000
	.align		4
        /*001c*/ 	.word	0xfffffffc


//--------------------- .text._Z5saxpyjdPdS_      --------------------------
	.section	.text._Z5saxpyjdPdS_,"ax",@progbits
	.align	128
        .global         _Z5saxpyjdPdS_
        .type           _Z5saxpyjdPdS_,@function
        .size           _Z5saxpyjdPdS_,(.L_x_1 - _Z5saxpyjdPdS_)
        .other          _Z5saxpyjdPdS_,@"STO_CUDA_ENTRY STV_DEFAULT"
_Z5saxpyjdPdS_:
.text._Z5saxpyjdPdS_:
[----:B------:R-:W-:Y:S01]  /*0000*/  LDC R1, c[0x0][0x37c] ;  /* 0x0000df00ff017b82 */ /* 0x000fe20000000800 */
[----:B------:R-:W0:Y:S07]  /*0010*/  S2R R0, SR_TID.X ;  /* 0x0000000000007919 */ /* 0x000e2e0000002100 */
[----:B------:R-:W0:Y:S01]  /*0020*/  S2UR UR4, SR_CTAID.X ;  /* 0x00000000000479c3 */ /* 0x000e220000002500 */
[----:B------:R-:W1:Y:S07]  /*0030*/  LDCU UR5, c[0x0][0x380] ;  /* 0x00007000ff0577ac */ /* 0x000e6e0008000800 */
[----:B------:R-:W0:Y:S02]  /*0040*/  LDC R7, c[0x0][0x360] ;  /* 0x0000d800ff077b82 */ /* 0x000e240000000800 */
[----:B0-----:R-:W-:-:S05]  /*0050*/  IMAD R7, R7, UR4, R0 ;  /* 0x0000000407077c24 */ /* 0x001fca000f8e0200 */
[----:B-1----:R-:W-:-:S13]  /*0060*/  ISETP.GE.U32.AND P0, PT, R7, UR5, PT ;  /* 0x0000000507007c0c */ /* 0x002fda000bf06070 */
[----:B------:R-:W-:Y:S05]  /*0070*/  @P0 EXIT ;  /* 0x000000000000094d */ /* 0x000fea0003800000 */
[----:B------:R-:W0:Y:S01]  /*0080*/  LDC.64 R2, c[0x0][0x390] ;  /* 0x0000e400ff027b82 */ /* 0x000e220000000a00 */
[----:B------:R-:W1:Y:S01]  /*0090*/  LDCU.64 UR4, c[0x0][0x358] ;  /* 0x00006b00ff0477ac */ /* 0x000e620008000a00 */
[----:B------:R-:W2:Y:S06]  /*00a0*/  LDCU.64 UR6, c[0x0][0x388] ;  /* 0x00007100ff0677ac */ /* 0x000eac0008000a00 */
[----:B------:R-:W3:Y:S01]  /*00b0*/  LDC.64 R4, c[0x0][0x398] ;  /* 0x0000e600ff047b82 */ /* 0x000ee20000000a00 */
[----:B0-----:R-:W-:-:S06]  /*00c0*/  IMAD.WIDE.U32 R2, R7, 0x8, R2 ;  /* 0x0000000807027825 */ /* 0x001fcc00078e0002 */
[----:B-1----:R-:W2:Y:S01]  /*00d0*/  LDG.E.64 R2, desc[UR4][R2.64] ;  /* 0x0000000402027981 */ /* 0x002ea2000c1e1b00 */
[----:B---3--:R-:W-:-:S05]  /*00e0*/  IMAD.WIDE.U32 R4, R7, 0x8, R4 ;  /* 0x0000000807047825 */ /* 0x008fca00078e0004 */
[----:B------:R-:W2:Y:S02]  /*00f0*/  LDG.E.64 R6, desc[UR4][R4.64] ;  /* 0x0000000404067981 */ /* 0x000ea4000c1e1b00 */
[----:B--2---:R-:W-:-:S07]  /*0100*/  DFMA R6, R2, UR6, R6 ;  /* 0x0000000602067c2b */ /* 0x004fce0008000006 */
[----:B------:R-:W-:Y:S01]  /*0110*/  STG.E.64 desc[UR4][R4.64], R6 ;  /* 0x0000000604007986 */ /* 0x000fe2000c101b04 */
[----:B------:R-:W-:Y:S05]  /*0120*/  EXIT ;  /* 0x000000000000794d */ /* 0x000fea0003800000 */
.L_x_0:
[----:B------:R-:W-:-:S00]  /*0130*/  BRA `(.L_x_0) ;  /* 0xfffffffc00fc7947 */ /* 0x000fc0000383ffff */
[----:B------:R-:W-:-:S00]  /*0140*/  NOP ;  /* 0x0000000000007918 */ /* 0x000fc00000000000 */
        /* <DEDUP_REMOVED lines=11> */
.L_x_1:


//--------------------- .nv.shared.reserved.0     --------------------------
	.section	.nv.shared.reserved.0,"aw",@nobits
	.weak		__nv_reservedSMEM_offset_0_alias
	.size		__nv_reservedSMEM_offset_0_alias, 0, 64
	.other		__nv_reservedSMEM_offset_0_alias,@"STO_CUDA_RESERVED_SHARED STV_DEFAULT"
__nv_reservedSMEM_offset_0_alias:
	.zero		0
	.zero		64


//--------------------- .nv.constant0._Z5saxpyjdPdS_ --------------------------
	.section	.nv.constant0._Z5saxpyjdPdS_,"a",@progbits
	.sectionflags	@""
	.align	4
.nv.constant0._Z5saxpyjdPdS_:
	.zero		928


//--------------------- SYMBOLS --------------------------

	.type		.nv.reservedSmem.offset0,@object
	.size		.nv.reservedSmem.offset0,0x4
